//
// Generated by NVIDIA NVVM Compiler
//
// Compiler Build ID: CL-36424714
// Cuda compilation tools, release 13.0, V13.0.88
// Based on NVVM 20.0.0
//

.version 9.0
.target sm_100
.address_size 64

	// .globl	_Z4testid
.func  (.param .align 16 .b8 func_retval0[16]) __internal_trig_reduction_slowpathd
(
	.param .b64 __internal_trig_reduction_slowpathd_param_0
)
;
.global .align 8 .b8 __cudart_i2opi_d[144] = {8, 93, 141, 31, 177, 95, 251, 107, 234, 146, 82, 138, 247, 57, 7, 61, 123, 241, 229, 235, 199, 186, 39, 117, 45, 234, 95, 158, 102, 63, 70, 79, 183, 9, 203, 39, 207, 126, 54, 109, 31, 109, 10, 90, 139, 17, 47, 239, 15, 152, 5, 222, 255, 151, 248, 31, 59, 40, 249, 189, 139, 95, 132, 156, 244, 57, 83, 131, 57, 214, 145, 57, 65, 126, 95, 180, 38, 112, 156, 233, 132, 68, 187, 46, 245, 53, 130, 232, 62, 167, 41, 177, 28, 235, 29, 254, 28, 146, 209, 9, 234, 46, 73, 6, 224, 210, 77, 66, 58, 110, 36, 183, 97, 197, 187, 222, 171, 99, 81, 254, 65, 144, 67, 60, 153, 149, 98, 219, 192, 221, 52, 245, 209, 87, 39, 252, 41, 21, 68, 78, 110, 131, 249, 162};

.visible .entry _Z4testid(
	.param .u32 _Z4testid_param_0,
	.param .f64 _Z4testid_param_1
)
{
	.reg .pred 	%p<37>;
	.reg .b32 	%r<35>;
	.reg .b64 	%fd<132>;

	ld.param.u32 	%r13, [_Z4testid_param_0];
	ld.param.f64 	%fd24, [_Z4testid_param_1];
	setp.eq.s32 	%p1, %r13, 1;
	@%p1 bra 	$L__BB0_8;
	setp.ne.s32 	%p2, %r13, 0;
	@%p2 bra 	$L__BB0_14;
	abs.f64 	%fd1, %fd24;
	setp.le.f64 	%p11, %fd1, 0d401C58FD1A62F5EC;
	@%p11 bra 	$L__BB0_28;
	setp.le.f64 	%p12, %fd1, 0d402471FCB6A7A8C0;
	setp.eq.f64 	%p13, %fd1, 0d7FF0000000000000;
	or.pred  	%p14, %p12, %p13;
	@%p14 bra 	$L__BB0_28;
	rcp.approx.ftz.f64 	%fd51, %fd1;
	neg.f64 	%fd52, %fd1;
	fma.rn.f64 	%fd53, %fd52, %fd51, 0d3FF0000000000000;
	fma.rn.f64 	%fd54, %fd53, %fd53, %fd53;
	fma.rn.f64 	%fd55, %fd54, %fd51, %fd51;
	mul.f64 	%fd56, %fd55, %fd55;
	fma.rn.f64 	%fd57, %fd56, 0dC14602FE1C34685E, 0d410ECD4523B12B84;
	fma.rn.f64 	%fd58, %fd57, %fd56, 0dC0C7A2FC1972F05A;
	fma.rn.f64 	%fd59, %fd58, %fd56, 0d407EBA131F7E5BEB;
	fma.rn.f64 	%fd60, %fd59, %fd56, 0dC0373B92E6E7CC7D;
	fma.rn.f64 	%fd61, %fd60, %fd56, 0d3FFA31BEE63A2F08;
	fma.rn.f64 	%fd62, %fd61, %fd56, 0dBFCAD320104D5D05;
	fma.rn.f64 	%fd63, %fd62, %fd56, 0d3FB0AAAA9C76D07E;
	fma.rn.f64 	%fd64, %fd63, %fd56, 0dBFBFFFFFFFFDACEC;
	fma.rn.f64 	%fd2, %fd64, %fd55, %fd1;
	mul.f64 	%fd65, %fd2, 0d3FE45F306DC9C883;
	cvt.rni.s32.f64 	%r31, %fd65;
	cvt.rn.f64.s32 	%fd66, %r31;
	fma.rn.f64 	%fd67, %fd66, 0dBFF921FB54442D18, %fd2;
	fma.rn.f64 	%fd68, %fd66, 0dBC91A62633145C00, %fd67;
	fma.rn.f64 	%fd128, %fd66, 0dB97B839A252049C0, %fd68;
	abs.f64 	%fd69, %fd2;
	setp.ltu.f64 	%p15, %fd69, 0d41E0000000000000;
	@%p15 bra 	$L__BB0_6;
	{ // callseq 2, 0
	.param .b64 param0;
	st.param.f64 	[param0], %fd2;
	.param .align 16 .b8 retval0[16];
	call.uni (retval0), 
	__internal_trig_reduction_slowpathd, 
	(
	param0
	);
	ld.param.f64 	%fd128, [retval0];
	ld.param.b32 	%r31, [retval0+8];
	} // callseq 2
$L__BB0_6:
	and.b32  	%r19, %r31, 3;
	cvt.rn.f64.u32 	%fd71, %r19;
	add.f64 	%fd72, %fd128, 0dBFE921FB54442D18;
	fma.rn.f64 	%fd6, %fd71, 0d3FF921FB54442D18, %fd72;
	abs.f64 	%fd73, %fd6;
	setp.eq.f64 	%p16, %fd73, 0d7FF0000000000000;
	setp.ltu.f64 	%p17, %fd73, 0d41E0000000000000;
	or.pred  	%p18, %p16, %p17;
	@%p18 bra 	$L__BB0_28;
	{ // callseq 3, 0
	.param .b64 param0;
	st.param.f64 	[param0], %fd6;
	.param .align 16 .b8 retval0[16];
	call.uni (retval0), 
	__internal_trig_reduction_slowpathd, 
	(
	param0
	);
	ld.param.f64 	%fd74, [retval0];
	ld.param.b32 	%r20, [retval0+8];
	} // callseq 3
	bra.uni 	$L__BB0_28;
$L__BB0_8:
	abs.f64 	%fd7, %fd24;
	setp.le.f64 	%p3, %fd7, 0d4015B1D0574614EA;
	@%p3 bra 	$L__BB0_28;
	setp.le.f64 	%p4, %fd7, 0d40213065E54C1AA9;
	setp.eq.f64 	%p5, %fd7, 0d7FF0000000000000;
	or.pred  	%p6, %p4, %p5;
	@%p6 bra 	$L__BB0_28;
	rcp.approx.ftz.f64 	%fd25, %fd7;
	neg.f64 	%fd26, %fd7;
	fma.rn.f64 	%fd27, %fd26, %fd25, 0d3FF0000000000000;
	fma.rn.f64 	%fd28, %fd27, %fd27, %fd27;
	fma.rn.f64 	%fd29, %fd28, %fd25, %fd25;
	mul.f64 	%fd30, %fd29, %fd29;
	fma.rn.f64 	%fd31, %fd30, 0dC18DA26B212FDC9A, 0d415A30AC6857BEE0;
	fma.rn.f64 	%fd32, %fd31, %fd30, 0dC11764222AD7C910;
	fma.rn.f64 	%fd33, %fd32, %fd30, 0d40CEB02E0C306857;
	fma.rn.f64 	%fd34, %fd33, %fd30, 0dC08351859FA2B23B;
	fma.rn.f64 	%fd35, %fd34, %fd30, 0d403E65A07AF51F42;
	fma.rn.f64 	%fd36, %fd35, %fd30, 0dC002F2B817F77A57;
	fma.rn.f64 	%fd37, %fd36, %fd30, 0d3FD7BCC34DA069FD;
	fma.rn.f64 	%fd38, %fd37, %fd30, 0dBFC4FFFFF8A44463;
	fma.rn.f64 	%fd39, %fd38, %fd30, 0d3FD7FFFFFFFF5CD7;
	fma.rn.f64 	%fd8, %fd39, %fd29, %fd7;
	mul.f64 	%fd40, %fd8, 0d3FE45F306DC9C883;
	cvt.rni.s32.f64 	%r32, %fd40;
	cvt.rn.f64.s32 	%fd41, %r32;
	fma.rn.f64 	%fd42, %fd41, 0dBFF921FB54442D18, %fd8;
	fma.rn.f64 	%fd43, %fd41, 0dBC91A62633145C00, %fd42;
	fma.rn.f64 	%fd129, %fd41, 0dB97B839A252049C0, %fd43;
	abs.f64 	%fd44, %fd8;
	setp.ltu.f64 	%p7, %fd44, 0d41E0000000000000;
	@%p7 bra 	$L__BB0_12;
	{ // callseq 0, 0
	.param .b64 param0;
	st.param.f64 	[param0], %fd8;
	.param .align 16 .b8 retval0[16];
	call.uni (retval0), 
	__internal_trig_reduction_slowpathd, 
	(
	param0
	);
	ld.param.f64 	%fd129, [retval0];
	ld.param.b32 	%r32, [retval0+8];
	} // callseq 0
$L__BB0_12:
	and.b32  	%r15, %r32, 3;
	cvt.rn.f64.u32 	%fd46, %r15;
	add.f64 	%fd47, %fd129, 0dC002D97C7F3321D2;
	fma.rn.f64 	%fd12, %fd46, 0d3FF921FB54442D18, %fd47;
	abs.f64 	%fd48, %fd12;
	setp.eq.f64 	%p8, %fd48, 0d7FF0000000000000;
	setp.ltu.f64 	%p9, %fd48, 0d41E0000000000000;
	or.pred  	%p10, %p8, %p9;
	@%p10 bra 	$L__BB0_28;
	{ // callseq 1, 0
	.param .b64 param0;
	st.param.f64 	[param0], %fd12;
	.param .align 16 .b8 retval0[16];
	call.uni (retval0), 
	__internal_trig_reduction_slowpathd, 
	(
	param0
	);
	ld.param.f64 	%fd49, [retval0];
	ld.param.b32 	%r16, [retval0+8];
	} // callseq 1
	bra.uni 	$L__BB0_28;
$L__BB0_14:
	setp.lt.s32 	%p19, %r13, 0;
	@%p19 bra 	$L__BB0_28;
	abs.f64 	%fd13, %fd24;
	add.s32 	%r22, %r13, -1;
	cvt.rn.f64.u32 	%fd76, %r22;
	setp.leu.f64 	%p20, %fd13, %fd76;
	@%p20 bra 	$L__BB0_28;
	setp.le.f64 	%p21, %fd13, 0d4015B1D0574614EA;
	@%p21 bra 	$L__BB0_22;
	setp.le.f64 	%p22, %fd13, 0d40213065E54C1AA9;
	setp.eq.f64 	%p23, %fd13, 0d7FF0000000000000;
	or.pred  	%p24, %p22, %p23;
	@%p24 bra 	$L__BB0_22;
	rcp.approx.ftz.f64 	%fd77, %fd13;
	neg.f64 	%fd78, %fd13;
	fma.rn.f64 	%fd79, %fd78, %fd77, 0d3FF0000000000000;
	fma.rn.f64 	%fd80, %fd79, %fd79, %fd79;
	fma.rn.f64 	%fd81, %fd80, %fd77, %fd77;
	mul.f64 	%fd82, %fd81, %fd81;
	fma.rn.f64 	%fd83, %fd82, 0dC18DA26B212FDC9A, 0d415A30AC6857BEE0;
	fma.rn.f64 	%fd84, %fd83, %fd82, 0dC11764222AD7C910;
	fma.rn.f64 	%fd85, %fd84, %fd82, 0d40CEB02E0C306857;
	fma.rn.f64 	%fd86, %fd85, %fd82, 0dC08351859FA2B23B;
	fma.rn.f64 	%fd87, %fd86, %fd82, 0d403E65A07AF51F42;
	fma.rn.f64 	%fd88, %fd87, %fd82, 0dC002F2B817F77A57;
	fma.rn.f64 	%fd89, %fd88, %fd82, 0d3FD7BCC34DA069FD;
	fma.rn.f64 	%fd90, %fd89, %fd82, 0dBFC4FFFFF8A44463;
	fma.rn.f64 	%fd91, %fd90, %fd82, 0d3FD7FFFFFFFF5CD7;
	fma.rn.f64 	%fd14, %fd91, %fd81, %fd13;
	mul.f64 	%fd92, %fd14, 0d3FE45F306DC9C883;
	cvt.rni.s32.f64 	%r33, %fd92;
	cvt.rn.f64.s32 	%fd93, %r33;
	fma.rn.f64 	%fd94, %fd93, 0dBFF921FB54442D18, %fd14;
	fma.rn.f64 	%fd95, %fd93, 0dBC91A62633145C00, %fd94;
	fma.rn.f64 	%fd130, %fd93, 0dB97B839A252049C0, %fd95;
	abs.f64 	%fd96, %fd14;
	setp.ltu.f64 	%p25, %fd96, 0d41E0000000000000;
	@%p25 bra 	$L__BB0_20;
	{ // callseq 4, 0
	.param .b64 param0;
	st.param.f64 	[param0], %fd14;
	.param .align 16 .b8 retval0[16];
	call.uni (retval0), 
	__internal_trig_reduction_slowpathd, 
	(
	param0
	);
	ld.param.f64 	%fd130, [retval0];
	ld.param.b32 	%r33, [retval0+8];
	} // callseq 4
$L__BB0_20:
	and.b32  	%r24, %r33, 3;
	cvt.rn.f64.u32 	%fd98, %r24;
	add.f64 	%fd99, %fd130, 0dC002D97C7F3321D2;
	fma.rn.f64 	%fd18, %fd98, 0d3FF921FB54442D18, %fd99;
	abs.f64 	%fd100, %fd18;
	setp.eq.f64 	%p26, %fd100, 0d7FF0000000000000;
	setp.ltu.f64 	%p27, %fd100, 0d41E0000000000000;
	or.pred  	%p28, %p26, %p27;
	@%p28 bra 	$L__BB0_22;
	{ // callseq 5, 0
	.param .b64 param0;
	st.param.f64 	[param0], %fd18;
	.param .align 16 .b8 retval0[16];
	call.uni (retval0), 
	__internal_trig_reduction_slowpathd, 
	(
	param0
	);
	ld.param.f64 	%fd101, [retval0];
	ld.param.b32 	%r25, [retval0+8];
	} // callseq 5
$L__BB0_22:
	setp.le.f64 	%p29, %fd13, 0d401C58FD1A62F5EC;
	@%p29 bra 	$L__BB0_28;
	setp.le.f64 	%p30, %fd13, 0d402471FCB6A7A8C0;
	setp.eq.f64 	%p31, %fd13, 0d7FF0000000000000;
	or.pred  	%p32, %p30, %p31;
	@%p32 bra 	$L__BB0_28;
	rcp.approx.ftz.f64 	%fd103, %fd13;
	neg.f64 	%fd104, %fd13;
	fma.rn.f64 	%fd105, %fd104, %fd103, 0d3FF0000000000000;
	fma.rn.f64 	%fd106, %fd105, %fd105, %fd105;
	fma.rn.f64 	%fd107, %fd106, %fd103, %fd103;
	mul.f64 	%fd108, %fd107, %fd107;
	fma.rn.f64 	%fd109, %fd108, 0dC14602FE1C34685E, 0d410ECD4523B12B84;
	fma.rn.f64 	%fd110, %fd109, %fd108, 0dC0C7A2FC1972F05A;
	fma.rn.f64 	%fd111, %fd110, %fd108, 0d407EBA131F7E5BEB;
	fma.rn.f64 	%fd112, %fd111, %fd108, 0dC0373B92E6E7CC7D;
	fma.rn.f64 	%fd113, %fd112, %fd108, 0d3FFA31BEE63A2F08;
	fma.rn.f64 	%fd114, %fd113, %fd108, 0dBFCAD320104D5D05;
	fma.rn.f64 	%fd115, %fd114, %fd108, 0d3FB0AAAA9C76D07E;
	fma.rn.f64 	%fd116, %fd115, %fd108, 0dBFBFFFFFFFFDACEC;
	fma.rn.f64 	%fd19, %fd116, %fd107, %fd13;
	mul.f64 	%fd117, %fd19, 0d3FE45F306DC9C883;
	cvt.rni.s32.f64 	%r34, %fd117;
	cvt.rn.f64.s32 	%fd118, %r34;
	fma.rn.f64 	%fd119, %fd118, 0dBFF921FB54442D18, %fd19;
	fma.rn.f64 	%fd120, %fd118, 0dBC91A62633145C00, %fd119;
	fma.rn.f64 	%fd131, %fd118, 0dB97B839A252049C0, %fd120;
	abs.f64 	%fd121, %fd19;
	setp.ltu.f64 	%p33, %fd121, 0d41E0000000000000;
	@%p33 bra 	$L__BB0_26;
	{ // callseq 6, 0
	.param .b64 param0;
	st.param.f64 	[param0], %fd19;
	.param .align 16 .b8 retval0[16];
	call.uni (retval0), 
	__internal_trig_reduction_slowpathd, 
	(
	param0
	);
	ld.param.f64 	%fd131, [retval0];
	ld.param.b32 	%r34, [retval0+8];
	} // callseq 6
$L__BB0_26:
	and.b32  	%r28, %r34, 3;
	cvt.rn.f64.u32 	%fd123, %r28;
	add.f64 	%fd124, %fd131, 0dBFE921FB54442D18;
	fma.rn.f64 	%fd23, %fd123, 0d3FF921FB54442D18, %fd124;
	abs.f64 	%fd125, %fd23;
	setp.eq.f64 	%p34, %fd125, 0d7FF0000000000000;
	setp.ltu.f64 	%p35, %fd125, 0d41E0000000000000;
	or.pred  	%p36, %p34, %p35;
	@%p36 bra 	$L__BB0_28;
	{ // callseq 7, 0
	.param .b64 param0;
	st.param.f64 	[param0], %fd23;
	.param .align 16 .b8 retval0[16];
	call.uni (retval0), 
	__internal_trig_reduction_slowpathd, 
	(
	param0
	);
	ld.param.f64 	%fd126, [retval0];
	ld.param.b32 	%r29, [retval0+8];
	} // callseq 7
$L__BB0_28:
	ret;

}
.func  (.param .align 16 .b8 func_retval0[16]) __internal_trig_reduction_slowpathd(
	.param .b64 __internal_trig_reduction_slowpathd_param_0
)
{
	.local .align 8 .b8 	__local_depot1[40];
	.reg .b64 	%SP;
	.reg .b64 	%SPL;
	.reg .pred 	%p<10>;
	.reg .b32 	%r<47>;
	.reg .b64 	%rd<74>;
	.reg .b64 	%fd<5>;

	mov.u64 	%SPL, __local_depot1;
	ld.param.f64 	%fd4, [__internal_trig_reduction_slowpathd_param_0];
	add.u64 	%rd1, %SPL, 0;
	{
	.reg .b32 %temp; 
	mov.b64 	{%temp, %r1}, %fd4;
	}
	shr.u32 	%r2, %r1, 20;
	and.b32  	%r3, %r2, 2047;
	setp.eq.s32 	%p1, %r3, 2047;
	mov.b32 	%r46, 0;
	@%p1 bra 	$L__BB1_9;
	add.s32 	%r20, %r3, -1024;
	mov.b64 	%rd20, %fd4;
	shl.b64 	%rd2, %rd20, 11;
	shr.u32 	%r4, %r20, 6;
	sub.s32 	%r45, 15, %r4;
	sub.s32 	%r21, 19, %r4;
	setp.lt.u32 	%p2, %r20, 128;
	selp.b32 	%r6, 18, %r21, %p2;
	setp.ge.s32 	%p3, %r45, %r6;
	mov.b64 	%rd70, 0;
	@%p3 bra 	$L__BB1_4;
	add.s32 	%r23, %r6, %r4;
	neg.s32 	%r43, %r23;
	or.b64  	%rd3, %rd2, -9223372036854775808;
	mov.b64 	%rd70, 0;
	mov.b32 	%r42, 0;
	mov.u64 	%rd25, __cudart_i2opi_d;
	mov.u32 	%r44, %r45;
$L__BB1_3:
	.pragma "nounroll";
	mul.wide.s32 	%rd22, %r42, 8;
	add.s64 	%rd23, %rd1, %rd22;
	mul.wide.s32 	%rd24, %r44, 8;
	add.s64 	%rd26, %rd25, %rd24;
	ld.global.nc.u64 	%rd27, [%rd26];
	{
	.reg .u32 %r0, %r1, %r2, %r3, %alo, %ahi, %blo, %bhi, %clo, %chi;
	mov.b64 	{%alo,%ahi}, %rd27;
	mov.b64 	{%blo,%bhi}, %rd3;
	mov.b64 	{%clo,%chi}, %rd70;
	mad.lo.cc.u32 	%r0, %alo, %blo, %clo;
	madc.hi.cc.u32 	%r1, %alo, %blo, %chi;
	madc.hi.u32 	%r2, %alo, %bhi, 0;
	mad.lo.cc.u32 	%r1, %alo, %bhi, %r1;
	madc.hi.cc.u32 	%r2, %ahi, %blo, %r2;
	madc.hi.u32 	%r3, %ahi, %bhi, 0;
	mad.lo.cc.u32 	%r1, %ahi, %blo, %r1;
	madc.lo.cc.u32 	%r2, %ahi, %bhi, %r2;
	addc.u32 	%r3, %r3, 0;
	mov.b64 	%rd28, {%r0,%r1};
	mov.b64 	%rd70, {%r2,%r3};
	}
	st.local.u64 	[%rd23], %rd28;
	add.s32 	%r44, %r44, 1;
	add.s32 	%r43, %r43, 1;
	add.s32 	%r42, %r42, 1;
	setp.ne.s32 	%p4, %r43, -15;
	mov.u32 	%r45, %r6;
	@%p4 bra 	$L__BB1_3;
$L__BB1_4:
	cvt.s64.s32 	%rd29, %r45;
	cvt.u64.u32 	%rd30, %r4;
	add.s64 	%rd31, %rd30, %rd29;
	shl.b64 	%rd32, %rd31, 3;
	add.s64 	%rd33, %rd1, %rd32;
	st.local.u64 	[%rd33+-120], %rd70;
	and.b32  	%r15, %r2, 63;
	ld.local.u64 	%rd72, [%rd1+16];
	ld.local.u64 	%rd71, [%rd1+24];
	setp.eq.s32 	%p5, %r15, 0;
	@%p5 bra 	$L__BB1_6;
	shl.b64 	%rd34, %rd71, %r15;
	shr.u64 	%rd35, %rd72, 1;
	xor.b32  	%r24, %r15, 63;
	shr.u64 	%rd36, %rd35, %r24;
	or.b64  	%rd71, %rd34, %rd36;
	ld.local.u64 	%rd37, [%rd1+8];
	shl.b64 	%rd38, %rd72, %r15;
	shr.u64 	%rd39, %rd37, 1;
	shr.u64 	%rd40, %rd39, %r24;
	or.b64  	%rd72, %rd38, %rd40;
$L__BB1_6:
	and.b32  	%r25, %r1, -2147483648;
	shr.u64 	%rd41, %rd71, 62;
	cvt.u32.u64 	%r26, %rd41;
	mov.b64 	{%r27, %r28}, %rd71;
	mov.b64 	{%r29, %r30}, %rd72;
	shf.l.wrap.b32 	%r31, %r30, %r27, 2;
	shf.l.wrap.b32 	%r32, %r27, %r28, 2;
	mov.b64 	%rd42, {%r31, %r32};
	shl.b64 	%rd43, %rd72, 2;
	shr.u64 	%rd44, %rd42, 63;
	cvt.u32.u64 	%r33, %rd44;
	add.s32 	%r34, %r33, %r26;
	setp.eq.s32 	%p6, %r25, 0;
	neg.s32 	%r35, %r34;
	selp.b32 	%r46, %r34, %r35, %p6;
	setp.gt.s64 	%p7, %rd42, -1;
	mov.b64 	%rd45, 0;
	{
	.reg .u32 %r0, %r1, %r2, %r3, %a0, %a1, %a2, %a3, %b0, %b1, %b2, %b3;
	mov.b64 	{%a0,%a1}, %rd45;
	mov.b64 	{%a2,%a3}, %rd45;
	mov.b64 	{%b0,%b1}, %rd43;
	mov.b64 	{%b2,%b3}, %rd42;
	sub.cc.u32 	%r0, %a0, %b0;
	subc.cc.u32 	%r1, %a1, %b1;
	subc.cc.u32 	%r2, %a2, %b2;
	subc.u32 	%r3, %a3, %b3;
	mov.b64 	%rd46, {%r0,%r1};
	mov.b64 	%rd47, {%r2,%r3};
	}
	xor.b32  	%r36, %r25, -2147483648;
	selp.b64 	%rd73, %rd42, %rd47, %p7;
	selp.b64 	%rd14, %rd43, %rd46, %p7;
	selp.b32 	%r17, %r25, %r36, %p7;
	clz.b64 	%r37, %rd73;
	cvt.u64.u32 	%rd15, %r37;
	setp.eq.s32 	%p8, %r37, 0;
	@%p8 bra 	$L__BB1_8;
	cvt.u32.u64 	%r38, %rd15;
	and.b32  	%r39, %r38, 63;
	shl.b64 	%rd48, %rd73, %r39;
	shr.u64 	%rd49, %rd14, 1;
	not.b32 	%r40, %r38;
	and.b32  	%r41, %r40, 63;
	shr.u64 	%rd50, %rd49, %r41;
	or.b64  	%rd73, %rd48, %rd50;
$L__BB1_8:
	mov.b64 	%rd51, -3958705157555305931;
	{
	.reg .u32 %r0, %r1, %r2, %r3, %alo, %ahi, %blo, %bhi;
	mov.b64 	{%alo,%ahi}, %rd73;
	mov.b64 	{%blo,%bhi}, %rd51;
	mul.lo.u32 	%r0, %alo, %blo;
	mul.hi.u32 	%r1, %alo, %blo;
	mad.lo.cc.u32 	%r1, %alo, %bhi, %r1;
	madc.hi.u32 	%r2, %alo, %bhi, 0;
	mad.lo.cc.u32 	%r1, %ahi, %blo, %r1;
	madc.hi.cc.u32 	%r2, %ahi, %blo, %r2;
	madc.hi.u32 	%r3, %ahi, %bhi, 0;
	mad.lo.cc.u32 	%r2, %ahi, %bhi, %r2;
	addc.u32 	%r3, %r3, 0;
	mov.b64 	%rd52, {%r0,%r1};
	mov.b64 	%rd53, {%r2,%r3};
	}
	setp.gt.s64 	%p9, %rd53, 0;
	{
	.reg .u32 %r0, %r1, %r2, %r3, %a0, %a1, %a2, %a3, %b0, %b1, %b2, %b3;
	mov.b64 	{%a0,%a1}, %rd52;
	mov.b64 	{%a2,%a3}, %rd53;
	mov.b64 	{%b0,%b1}, %rd52;
	mov.b64 	{%b2,%b3}, %rd53;
	add.cc.u32 	%r0, %a0, %b0;
	addc.cc.u32 	%r1, %a1, %b1;
	addc.cc.u32 	%r2, %a2, %b2;
	addc.u32 	%r3, %a3, %b3;
	mov.b64 	%rd54, {%r0,%r1};
	mov.b64 	%rd55, {%r2,%r3};
	}
	selp.b64 	%rd56, %rd55, %rd53, %p9;
	selp.s64 	%rd57, -1, 0, %p9;
	sub.s64 	%rd58, %rd57, %rd15;
	cvt.u64.u32 	%rd59, %r17;
	shl.b64 	%rd60, %rd59, 32;
	add.s64 	%rd61, %rd56, 1;
	shr.u64 	%rd62, %rd61, 10;
	add.s64 	%rd63, %rd62, 1;
	shr.u64 	%rd64, %rd63, 1;
	shl.b64 	%rd65, %rd58, 52;
	add.s64 	%rd66, %rd65, %rd64;
	add.s64 	%rd67, %rd66, 4602678819172646912;
	or.b64  	%rd68, %rd67, %rd60;
	mov.b64 	%fd4, %rd68;
$L__BB1_9:
	st.param.f64 	[func_retval0], %fd4;
	st.param.b32 	[func_retval0+8], %r46;
	ret;

}


// ===== COMPILED SASS (sm_100) =====

	.target	sm_100

	.elftype	@"ET_EXEC"


//--------------------- .note.nv.tkinfo           --------------------------
	.section	.note.nv.tkinfo,"",@"SHT_NOTE"
	.sectionflags	@"SHF_NOTE_NV_TKINFO"
	.tkinfo
        /*0018*/ 	.word	0x00000002
        /*0030*/ 	.string	""
        /*0030*/ 	.string	"ptxas"
        /*0030*/ 	.string	"Cuda compilation tools, release 13.0, V13.0.88"
        /*0030*/ 	.string	"Build cuda_13.0.r13.0/compiler.36424714_0"
        /*0030*/ 	.string	"-arch sm_100 -m 64 "



//--------------------- .note.nv.cuinfo           --------------------------
	.section	.note.nv.cuinfo,"",@"SHT_NOTE"
	.sectionflags	@"SHF_NOTE_NV_CUINFO"
        /*0018*/ 	.short	0x0002
        /*001a*/ 	.short	0x0064
        /*001c*/ 	.short	0x0082
	.zero		2


//--------------------- .nv.info                  --------------------------
	.section	.nv.info,"",@"SHT_CUDA_INFO"
	.align	4


	//----- nvinfo : EIATTR_REGCOUNT
	.align		4
        /*0000*/ 	.byte	0x04, 0x2f
        /*0002*/ 	.short	(.L_2 - .L_1)
	.align		4
.L_1:
        /*0004*/ 	.word	index@(_Z4testid)
        /*0008*/ 	.word	0x0000001a


	//----- nvinfo : EIATTR_FRAME_SIZE
	.align		4
.L_2:
        /*000c*/ 	.byte	0x04, 0x11
        /*000e*/ 	.short	(.L_4 - .L_3)
	.align		4
.L_3:
        /*0010*/ 	.word	index@($_Z4testid$__internal_trig_reduction_slowpathd)
        /*0014*/ 	.word	0x00000028


	//----- nvinfo : EIATTR_FRAME_SIZE
	.align		4
.L_4:
        /*0018*/ 	.byte	0x04, 0x11
        /*001a*/ 	.short	(.L_6 - .L_5)
	.align		4
.L_5:
        /*001c*/ 	.word	index@(_Z4testid)
        /*0020*/ 	.word	0x00000028


	//----- nvinfo : EIATTR_MIN_STACK_SIZE
	.align		4
.L_6:
        /*0024*/ 	.byte	0x04, 0x12
        /*0026*/ 	.short	(.L_8 - .L_7)
	.align		4
.L_7:
        /*0028*/ 	.word	index@(_Z4testid)
        /*002c*/ 	.word	0x00000028
.L_8:


//--------------------- .nv.compat                --------------------------
	.section	.nv.compat,"",@"SHT_CUDA_COMPAT_INFO"
	.align	4
        /*0000*/ 	.byte	0x02, 0x09, 0x00, 0x00, 0x02, 0x02, 0x01, 0x00, 0x02, 0x05, 0x05, 0x00, 0x03, 0x07, 0x01, 0x01
        /*0010*/ 	.byte	0x02, 0x03, 0x00, 0x00, 0x02, 0x06, 0x01, 0x00, 0x04, 0x0b, 0x08, 0x00, 0x01, 0x00, 0x00, 0x00
        /*0020*/ 	.byte	0x00, 0x00, 0x00, 0x00


//--------------------- .nv.info._Z4testid        --------------------------
	.section	.nv.info._Z4testid,"",@"SHT_CUDA_INFO"
	.sectionflags	@""
	.align	4


	//----- nvinfo : EIATTR_CUDA_API_VERSION
	.align		4
        /*0000*/ 	.byte	0x04, 0x37
        /*0002*/ 	.short	(.L_10 - .L_9)
.L_9:
        /*0004*/ 	.word	0x00000082


	//----- nvinfo : EIATTR_KPARAM_INFO
	.align		4
.L_10:
        /*0008*/ 	.byte	0x04, 0x17
        /*000a*/ 	.short	(.L_12 - .L_11)
.L_11:
        /*000c*/ 	.word	0x00000000
        /*0010*/ 	.short	0x0001
        /*0012*/ 	.short	0x0008
        /*0014*/ 	.byte	0x00, 0xf0, 0x21, 0x00


	//----- nvinfo : EIATTR_KPARAM_INFO
	.align		4
.L_12:
        /*0018*/ 	.byte	0x04, 0x17
        /*001a*/ 	.short	(.L_14 - .L_13)
.L_13:
        /*001c*/ 	.word	0x00000000
        /*0020*/ 	.short	0x0000
        /*0022*/ 	.short	0x0000
        /*0024*/ 	.byte	0x00, 0xf0, 0x11, 0x00


	//----- nvinfo : EIATTR_SPARSE_MMA_MASK
	.align		4
.L_14:
        /*0028*/ 	.byte	0x03, 0x50
        /*002a*/ 	.short	0x0000


	//----- nvinfo : EIATTR_MAXREG_COUNT
	.align		4
        /*002c*/ 	.byte	0x03, 0x1b
        /*002e*/ 	.short	0x00ff


	//----- nvinfo : EIATTR_MERCURY_ISA_VERSION
	.align		4
        /*0030*/ 	.byte	0x03, 0x5f
        /*0032*/ 	.short	0x0101


	//----- nvinfo : EIATTR_VRC_CTA_INIT_COUNT
	.align		4
        /*0034*/ 	.byte	0x02, 0x4a
	.zero		1
	.zero		1


	//----- nvinfo : EIATTR_EXIT_INSTR_OFFSETS
	.align		4
        /*0038*/ 	.byte	0x04, 0x1c
        /*003a*/ 	.short	(.L_16 - .L_15)


	//   ....[0]....
.L_15:
        /*003c*/ 	.word	0x000000b0


	//   ....[1]....
        /*0040*/ 	.word	0x00000100


	//   ....[2]....
        /*0044*/ 	.word	0x00000500


	//   ....[3]....
        /*0048*/ 	.word	0x00000530


	//   ....[4]....
        /*004c*/ 	.word	0x00000550


	//   ....[5]....
        /*0050*/ 	.word	0x000005a0


	//   ....[6]....
        /*0054*/ 	.word	0x00000ad0


	//   ....[7]....
        /*0058*/ 	.word	0x00000b20


	//   ....[8]....
        /*005c*/ 	.word	0x00000f10


	//   ....[9]....
        /*0060*/ 	.word	0x00000f40


	//   ....[10]....
        /*0064*/ 	.word	0x00000f90


	//   ....[11]....
        /*0068*/ 	.word	0x00000fe0


	//   ....[12]....
        /*006c*/ 	.word	0x00001410


	//   ....[13]....
        /*0070*/ 	.word	0x00001440


	//----- nvinfo : EIATTR_CRS_STACK_SIZE
	.align		4
.L_16:
        /*0074*/ 	.byte	0x04, 0x1e
        /*0076*/ 	.short	(.L_18 - .L_17)
.L_17:
        /*0078*/ 	.word	0x00000000


	//----- nvinfo : EIATTR_CBANK_PARAM_SIZE
	.align		4
.L_18:
        /*007c*/ 	.byte	0x03, 0x19
        /*007e*/ 	.short	0x0010


	//----- nvinfo : EIATTR_PARAM_CBANK
	.align		4
        /*0080*/ 	.byte	0x04, 0x0a
        /*0082*/ 	.short	(.L_20 - .L_19)
	.align		4
.L_19:
        /*0084*/ 	.word	index@(.nv.constant0._Z4testid)
        /*0088*/ 	.short	0x0380
        /*008a*/ 	.short	0x0010


	//----- nvinfo : EIATTR_SW_WAR
	.align		4
.L_20:
        /*008c*/ 	.byte	0x04, 0x36
        /*008e*/ 	.short	(.L_22 - .L_21)
.L_21:
        /*0090*/ 	.word	0x00000008
.L_22:


//--------------------- .nv.callgraph             --------------------------
	.section	.nv.callgraph,"",@"SHT_CUDA_CALLGRAPH"
	.align	4
	.sectionentsize	8
	.align		4
        /*0000*/ 	.word	0x00000000
	.align		4
        /*0004*/ 	.word	0xffffffff
	.align		4
        /*0008*/ 	.word	0x00000000
	.align		4
        /*000c*/ 	.word	0xfffffffe
	.align		4
        /*0010*/ 	.word	0x00000000
	.align		4
        /*0014*/ 	.word	0xfffffffd
	.align		4
        /*0018*/ 	.word	0x00000000
	.align		4
        /*001c*/ 	.word	0xfffffffc


//--------------------- .nv.constant4             --------------------------
	.section	.nv.constant4,"a",@progbits
	.align	8
	.align		8
.nv.constant4:
        /*0000*/ 	.dword	__cudart_i2opi_d


//--------------------- .text._Z4testid           --------------------------
	.section	.text._Z4testid,"ax",@progbits
	.align	128
        .global         _Z4testid
        .type           _Z4testid,@function
        .size           _Z4testid,(.L_x_12 - _Z4testid)
        .other          _Z4testid,@"STO_CUDA_ENTRY STV_DEFAULT"
_Z4testid:
.text._Z4testid:
[----:B------:R-:W0:Y:S01]  /*0000*/  LDC R1, c[0x0][0x37c] ;  /* 0x0000df00ff017b82 */ /* 0x000e220000000800 */
[----:B------:R-:W1:Y:S01]  /*0010*/  LDCU UR4, c[0x0][0x380] ;  /* 0x00007000ff0477ac */ /* 0x000e620008000800 */
[----:B0-----:R-:W-:Y:S01]  /*0020*/  VIADD R1, R1, 0xffffffd8 ;  /* 0xffffffd801017836 */ /* 0x001fe20000000000 */
[----:B-1----:R-:W-:-:S09]  /*0030*/  UISETP.NE.AND UP0, UPT, UR4, 0x1, UPT ;  /* 0x000000010400788c */ /* 0x002fd2000bf05270 */
[----:B------:R-:W-:Y:S05]  /*0040*/  BRA.U !UP0, `(.L_x_0) ;  /* 0x0000000d08c07547 */ /* 0x000fea000b800000 */
[----:B------:R-:W-:-:S09]  /*0050*/  UISETP.NE.AND UP0, UPT, UR4, URZ, UPT ;  /* 0x000000ff0400728c */ /* 0x000fd2000bf05270 */
[----:B------:R-:W-:Y:S05]  /*0060*/  BRA.U UP0, `(.L_x_1) ;  /* 0x0000000500347547 */ /* 0x000fea000b800000 */
[----:B------:R-:W0:Y:S01]  /*0070*/  LDC.64 R2, c[0x0][0x388] ;  /* 0x0000e200ff027b82 */ /* 0x000e220000000a00 */
[----:B------:R-:W-:Y:S01]  /*0080*/  UMOV UR4, 0x1a62f5ec ;  /* 0x1a62f5ec00047882 */ /* 0x000fe20000000000 */
[----:B------:R-:W-:Y:S02]  /*0090*/  UMOV UR5, 0x401c58fd ;  /* 0x401c58fd00057882 */ /* 0x000fe40000000000 */
[----:B0-----:R-:W-:-:S14]  /*00a0*/  DSETP.GTU.AND P0, PT, |R2|, UR4, PT ;  /* 0x0000000402007e2a */ /* 0x001fdc000bf0c200 */
[----:B------:R-:W-:Y:S05]  /*00b0*/  @!P0 EXIT ;  /* 0x000000000000894d */ /* 0x000fea0003800000 */
[----:B------:R-:W-:Y:S01]  /*00c0*/  DSETP.NEU.AND P0, PT, |R2|, +INF , PT ;  /* 0x7ff000000200742a */ /* 0x000fe20003f0d200 */
[----:B------:R-:W-:Y:S01]  /*00d0*/  UMOV UR4, 0xb6a7a8c0 ;  /* 0xb6a7a8c000047882 */ /* 0x000fe20000000000 */
[----:B------:R-:W-:-:S04]  /*00e0*/  UMOV UR5, 0x402471fc ;  /* 0x402471fc00057882 */ /* 0x000fc80000000000 */
[----:B------:R-:W-:-:S14]  /*00f0*/  DSETP.LE.OR P0, PT, |R2|, UR4, !P0 ;  /* 0x0000000402007e2a */ /* 0x000fdc000c703600 */
[----:B------:R-:W-:Y:S05]  /*0100*/  @P0 EXIT ;  /* 0x000000000000094d */ /* 0x000fea0003800000 */
[----:B------:R-:W-:Y:S01]  /*0110*/  DADD R10, -RZ, |R2| ;  /* 0x00000000ff0a7229 */ /* 0x000fe20000000502 */
[----:B------:R-:W-:Y:S01]  /*0120*/  IMAD.MOV.U32 R4, RZ, RZ, RZ ;  /* 0x000000ffff047224 */ /* 0x000fe200078e00ff */
[----:B------:R-:W-:Y:S01]  /*0130*/  UMOV UR4, 0x1c34685e ;  /* 0x1c34685e00047882 */ /* 0x000fe20000000000 */
[----:B------:R-:W-:Y:S01]  /*0140*/  IMAD.MOV.U32 R8, RZ, RZ, 0x23b12b84 ;  /* 0x23b12b84ff087424 */ /* 0x000fe200078e00ff */
[----:B------:R-:W-:Y:S01]  /*0150*/  UMOV UR5, 0x414602fe ;  /* 0x414602fe00057882 */ /* 0x000fe20000000000 */
[----:B------:R-:W-:Y:S01]  /*0160*/  IMAD.MOV.U32 R9, RZ, RZ, 0x410ecd45 ;  /* 0x410ecd45ff097424 */ /* 0x000fe200078e00ff */
[----:B------:R-:W0:Y:S02]  /*0170*/  MUFU.RCP64H R5, R11 ;  /* 0x0000000b00057308 */ /* 0x000e240000001800 */
[----:B0-----:R-:W-:-:S08]  /*0180*/  DFMA R6, R4, -|R2|, 1 ;  /* 0x3ff000000406742b */ /* 0x001fd00000000c02 */
[----:B------:R-:W-:-:S08]  /*0190*/  DFMA R6, R6, R6, R6 ;  /* 0x000000060606722b */ /* 0x000fd00000000006 */
[----:B------:R-:W-:-:S08]  /*01a0*/  DFMA R6, R4, R6, R4 ;  /* 0x000000060406722b */ /* 0x000fd00000000004 */
[----:B------:R-:W-:-:S08]  /*01b0*/  DMUL R4, R6, R6 ;  /* 0x0000000606047228 */ /* 0x000fd00000000000 */
[----:B------:R-:W-:Y:S01]  /*01c0*/  DFMA R8, R4, -UR4, R8 ;  /* 0x8000000404087c2b */ /* 0x000fe20008000008 */
[----:B------:R-:W-:Y:S01]  /*01d0*/  UMOV UR4, 0x1972f05a ;  /* 0x1972f05a00047882 */ /* 0x000fe20000000000 */
[----:B------:R-:W-:-:S06]  /*01e0*/  UMOV UR5, 0x40c7a2fc ;  /* 0x40c7a2fc00057882 */ /* 0x000fcc0000000000 */
[----:B------:R-:W-:Y:S01]  /*01f0*/  DFMA R8, R4, R8, -UR4 ;  /* 0x8000000404087e2b */ /* 0x000fe20008000008 */
[----:B------:R-:W-:Y:S01]  /*0200*/  UMOV UR4, 0x1f7e5beb ;  /* 0x1f7e5beb00047882 */ /* 0x000fe20000000000 */
[----:B------:R-:W-:-:S06]  /*0210*/  UMOV UR5, 0x407eba13 ;  /* 0x407eba1300057882 */ /* 0x000fcc0000000000 */
[----:B------:R-:W-:Y:S01]  /*0220*/  DFMA R8, R4, R8, UR4 ;  /* 0x0000000404087e2b */ /* 0x000fe20008000008 */
        /* <DEDUP_REMOVED lines=17> */
[----:B------:R-:W-:-:S08]  /*0340*/  DFMA R16, R6, R8, |R2| ;  /* 0x000000080610722b */ /* 0x000fd00000000402 */
[C---:B------:R-:W-:Y:S01]  /*0350*/  DMUL R2, R16.reuse, UR4 ;  /* 0x0000000410027c28 */ /* 0x040fe20008000000 */
[----:B------:R-:W-:Y:S01]  /*0360*/  UMOV UR4, 0x54442d18 ;  /* 0x54442d1800047882 */ /* 0x000fe20000000000 */
[----:B------:R-:W-:Y:S01]  /*0370*/  UMOV UR5, 0x3ff921fb ;  /* 0x3ff921fb00057882 */ /* 0x000fe20000000000 */
[----:B------:R-:W-:-:S03]  /*0380*/  DSETP.GE.AND P0, PT, |R16|, 2.14748364800000000000e+09, PT ;  /* 0x41e000001000742a */ /* 0x000fc60003f06200 */
[----:B------:R-:W0:Y:S08]  /*0390*/  F2I.F64 R0, R2 ;  /* 0x0000000200007311 */ /* 0x000e300000301100 */
[----:B0-----:R-:W0:Y:S02]  /*03a0*/  I2F.F64 R4, R0 ;  /* 0x0000000000047312 */ /* 0x001e240000201c00 */
[----:B0-----:R-:W-:Y:S01]  /*03b0*/  DFMA R6, R4, -UR4, R16 ;  /* 0x8000000404067c2b */ /* 0x001fe20008000010 */
[----:B------:R-:W-:Y:S01]  /*03c0*/  UMOV UR4, 0x33145c00 ;  /* 0x33145c0000047882 */ /* 0x000fe20000000000 */
[----:B------:R-:W-:-:S06]  /*03d0*/  UMOV UR5, 0x3c91a626 ;  /* 0x3c91a62600057882 */ /* 0x000fcc0000000000 */
[----:B------:R-:W-:Y:S01]  /*03e0*/  DFMA R6, R4, -UR4, R6 ;  /* 0x8000000404067c2b */ /* 0x000fe20008000006 */
[----:B------:R-:W-:Y:S01]  /*03f0*/  UMOV UR4, 0x252049c0 ;  /* 0x252049c000047882 */ /* 0x000fe20000000000 */
[----:B------:R-:W-:-:S06]  /*0400*/  UMOV UR5, 0x397b839a ;  /* 0x397b839a00057882 */ /* 0x000fcc0000000000 */
[----:B------:R-:W-:Y:S01]  /*0410*/  DFMA R4, R4, -UR4, R6 ;  /* 0x8000000404047c2b */ /* 0x000fe20008000006 */
[----:B------:R-:W-:Y:S10]  /*0420*/  @!P0 BRA `(.L_x_2) ;  /* 0x0000000000108947 */ /* 0x000ff40003800000 */
[----:B------:R-:W-:-:S07]  /*0430*/  MOV R10, 0x450 ;  /* 0x00000450000a7802 */ /* 0x000fce0000000f00 */
[----:B------:R-:W-:Y:S05]  /*0440*/  CALL.REL.NOINC `($_Z4testid$__internal_trig_reduction_slowpathd) ;  /* 0x0000001000007944 */ /* 0x000fea0003c00000 */
[----:B------:R-:W-:Y:S02]  /*0450*/  IMAD.MOV.U32 R4, RZ, RZ, R2 ;  /* 0x000000ffff047224 */ /* 0x000fe400078e0002 */
[----:B------:R-:W-:-:S07]  /*0460*/  IMAD.MOV.U32 R5, RZ, RZ, R3 ;  /* 0x000000ffff057224 */ /* 0x000fce00078e0003 */
.L_x_2:
[----:B------:R-:W-:Y:S01]  /*0470*/  LOP3.LUT R2, R0, 0x3, RZ, 0xc0, !PT ;  /* 0x0000000300027812 */ /* 0x000fe200078ec0ff */
[----:B------:R-:W-:Y:S01]  /*0480*/  UMOV UR4, 0x54442d18 ;  /* 0x54442d1800047882 */ /* 0x000fe20000000000 */
[----:B------:R-:W-:Y:S02]  /*0490*/  UMOV UR5, 0x3fe921fb ;  /* 0x3fe921fb00057882 */ /* 0x000fe40000000000 */
[----:B------:R-:W-:Y:S01]  /*04a0*/  DADD R4, R4, -UR4 ;  /* 0x8000000404047e29 */ /* 0x000fe20008000000 */
[----:B------:R-:W-:Y:S01]  /*04b0*/  UMOV UR5, 0x3ff921fb ;  /* 0x3ff921fb00057882 */ /* 0x000fe20000000000 */
[----:B------:R-:W0:Y:S06]  /*04c0*/  I2F.F64.U32 R2, R2 ;  /* 0x0000000200027312 */ /* 0x000e2c0000201800 */
[----:B0-----:R-:W-:-:S08]  /*04d0*/  DFMA R16, R2, UR4, R4 ;  /* 0x0000000402107c2b */ /* 0x001fd00008000004 */
[----:B------:R-:W-:-:S06]  /*04e0*/  DSETP.GE.AND P0, PT, |R16|, 2.14748364800000000000e+09, PT ;  /* 0x41e000001000742a */ /* 0x000fcc0003f06200 */
[----:B------:R-:W-:-:S14]  /*04f0*/  DSETP.EQ.OR P0, PT, |R16|, +INF , !P0 ;  /* 0x7ff000001000742a */ /* 0x000fdc0004702600 */
[----:B------:R-:W-:Y:S05]  /*0500*/  @P0 EXIT ;  /* 0x000000000000094d */ /* 0x000fea0003800000 */
[----:B------:R-:W-:-:S07]  /*0510*/  MOV R10, 0x530 ;  /* 0x00000530000a7802 */ /* 0x000fce0000000f00 */
[----:B------:R-:W-:Y:S05]  /*0520*/  CALL.REL.NOINC `($_Z4testid$__internal_trig_reduction_slowpathd) ;  /* 0x0000000c00c87944 */ /* 0x000fea0003c00000 */
[----:B------:R-:W-:Y:S05]  /*0530*/  EXIT ;  /* 0x000000000000794d */ /* 0x000fea0003800000 */
.L_x_1:
[----:B------:R-:W-:-:S13]  /*0540*/  ISETP.LE.AND P0, PT, RZ, UR4, PT ;  /* 0x00000004ff007c0c */ /* 0x000fda000bf03270 */
[----:B------:R-:W-:Y:S05]  /*0550*/  @!P0 EXIT ;  /* 0x000000000000894d */ /* 0x000fea0003800000 */
[----:B------:R-:W-:Y:S01]  /*0560*/  UIADD3 UR4, UPT, UPT, UR4, -0x1, URZ ;  /* 0xffffffff04047890 */ /* 0x000fe2000fffe0ff */
[----:B------:R-:W0:Y:S08]  /*0570*/  LDC.64 R2, c[0x0][0x388] ;  /* 0x0000e200ff027b82 */ /* 0x000e300000000a00 */
[----:B------:R-:W0:Y:S02]  /*0580*/  I2F.F64.U32 R4, UR4 ;  /* 0x0000000400047d12 */ /* 0x000e240008201800 */
[----:B0-----:R-:W-:-:S14]  /*0590*/  DSETP.GEU.AND P0, PT, R4, |R2|, PT ;  /* 0x400000020400722a */ /* 0x001fdc0003f0e000 */
[----:B------:R-:W-:Y:S05]  /*05a0*/  @P0 EXIT ;  /* 0x000000000000094d */ /* 0x000fea0003800000 */
[----:B------:R-:W-:Y:S01]  /*05b0*/  DSETP.NEU.AND P0, PT, |R2|, +INF , PT ;  /* 0x7ff000000200742a */ /* 0x000fe20003f0d200 */
[----:B------:R-:W-:Y:S01]  /*05c0*/  UMOV UR4, 0xe54c1aa9 ;  /* 0xe54c1aa900047882 */ /* 0x000fe20000000000 */
[----:B------:R-:W-:-:S04]  /*05d0*/  UMOV UR5, 0x40213065 ;  /* 0x4021306500057882 */ /* 0x000fc80000000000 */
[----:B------:R-:W-:Y:S01]  /*05e0*/  DSETP.LE.OR P0, PT, |R2|, UR4, !P0 ;  /* 0x0000000402007e2a */ /* 0x000fe2000c703600 */
[----:B------:R-:W-:Y:S01]  /*05f0*/  UMOV UR4, 0x574614ea ;  /* 0x574614ea00047882 */ /* 0x000fe20000000000 */
[----:B------:R-:W-:-:S04]  /*0600*/  UMOV UR5, 0x4015b1d0 ;  /* 0x4015b1d000057882 */ /* 0x000fc80000000000 */
[----:B------:R-:W-:-:S14]  /*0610*/  DSETP.LE.OR P0, PT, |R2|, UR4, P0 ;  /* 0x0000000402007e2a */ /* 0x000fdc0008703600 */
[----:B------:R-:W-:Y:S05]  /*0620*/  @P0 BRA `(.L_x_3) ;  /* 0x0000000400180947 */ /* 0x000fea0003800000 */
[----:B------:R-:W-:Y:S01]  /*0630*/  DADD R6, -RZ, |R2| ;  /* 0x00000000ff067229 */ /* 0x000fe20000000502 */
[----:B------:R-:W-:Y:S01]  /*0640*/  UMOV UR4, 0x212fdc9a ;  /* 0x212fdc9a00047882 */ /* 0x000fe20000000000 */
[----:B------:R-:W-:-:S04]  /*0650*/  UMOV UR5, 0x418da26b ;  /* 0x418da26b00057882 */ /* 0x000fc80000000000 */
[----:B------:R-:W-:-:S04]  /*0660*/  IMAD.MOV.U32 R6, RZ, RZ, RZ ;  /* 0x000000ffff067224 */ /* 0x000fc800078e00ff */
[----:B------:R-:W0:Y:S02]  /*0670*/  MUFU.RCP64H R7, R7 ;  /* 0x0000000700077308 */ /* 0x000e240000001800 */
[----:B0-----:R-:W-:-:S08]  /*0680*/  DFMA R4, R6, -|R2|, 1 ;  /* 0x3ff000000604742b */ /* 0x001fd00000000c02 */
[----:B------:R-:W-:-:S08]  /*0690*/  DFMA R4, R4, R4, R4 ;  /* 0x000000040404722b */ /* 0x000fd00000000004 */
[----:B------:R-:W-:Y:S01]  /*06a0*/  DFMA R16, R6, R4, R6 ;  /* 0x000000040610722b */ /* 0x000fe20000000006 */
[----:B------:R-:W-:Y:S02]  /*06b0*/  IMAD.MOV.U32 R4, RZ, RZ, 0x6857bee0 ;  /* 0x6857bee0ff047424 */ /* 0x000fe400078e00ff */
[----:B------:R-:W-:-:S05]  /*06c0*/  IMAD.MOV.U32 R5, RZ, RZ, 0x415a30ac ;  /* 0x415a30acff057424 */ /* 0x000fca00078e00ff */
        /* <DEDUP_REMOVED lines=47> */
.L_x_4:
[----:B------:R-:W-:Y:S01]  /*09c0*/  LOP3.LUT R2, R0, 0x3, RZ, 0xc0, !PT ;  /* 0x0000000300027812 */ /* 0x000fe200078ec0ff */
[----:B------:R-:W-:Y:S01]  /*09d0*/  UMOV UR4, 0x7f3321d2 ;  /* 0x7f3321d200047882 */ /* 0x000fe20000000000 */
[----:B------:R-:W-:Y:S02]  /*09e0*/  UMOV UR5, 0x4002d97c ;  /* 0x4002d97c00057882 */ /* 0x000fe40000000000 */
[----:B------:R-:W-:Y:S01]  /*09f0*/  DADD R4, R4, -UR4 ;  /* 0x8000000404047e29 */ /* 0x000fe20008000000 */
[----:B------:R-:W-:Y:S01]  /*0a00*/  UMOV UR4, 0x54442d18 ;  /* 0x54442d1800047882 */ /* 0x000fe20000000000 */
[----:B------:R-:W0:Y:S01]  /*0a10*/  I2F.F64.U32 R2, R2 ;  /* 0x0000000200027312 */ /* 0x000e220000201800 */
[----:B------:R-:W-:-:S05]  /*0a20*/  UMOV UR5, 0x3ff921fb ;  /* 0x3ff921fb00057882 */ /* 0x000fca0000000000 */
[----:B0-----:R-:W-:-:S08]  /*0a30*/  DFMA R16, R2, UR4, R4 ;  /* 0x0000000402107c2b */ /* 0x001fd00008000004 */
[----:B------:R-:W-:-:S06]  /*0a40*/  DSETP.GE.AND P0, PT, |R16|, 2.14748364800000000000e+09, PT ;  /* 0x41e000001000742a */ /* 0x000fcc0003f06200 */
[----:B------:R-:W-:-:S14]  /*0a50*/  DSETP.EQ.OR P0, PT, |R16|, +INF , !P0 ;  /* 0x7ff000001000742a */ /* 0x000fdc0004702600 */
[----:B------:R-:W-:Y:S05]  /*0a60*/  @P0 BRA `(.L_x_3) ;  /* 0x0000000000080947 */ /* 0x000fea0003800000 */
[----:B------:R-:W-:-:S07]  /*0a70*/  MOV R10, 0xa90 ;  /* 0x00000a90000a7802 */ /* 0x000fce0000000f00 */
[----:B------:R-:W-:Y:S05]  /*0a80*/  CALL.REL.NOINC `($_Z4testid$__internal_trig_reduction_slowpathd) ;  /* 0x0000000800707944 */ /* 0x000fea0003c00000 */
.L_x_3:
        /* <DEDUP_REMOVED lines=11> */
[----:B------:R-:W-:Y:S01]  /*0b40*/  IMAD.MOV.U32 R10, RZ, RZ, 0x23b12b84 ;  /* 0x23b12b84ff0a7424 */ /* 0x000fe200078e00ff */
[----:B------:R-:W-:Y:S01]  /*0b50*/  UMOV UR4, 0x1c34685e ;  /* 0x1c34685e00047882 */ /* 0x000fe20000000000 */
[----:B------:R-:W-:Y:S01]  /*0b60*/  IMAD.MOV.U32 R11, RZ, RZ, 0x410ecd45 ;  /* 0x410ecd45ff0b7424 */ /* 0x000fe200078e00ff */
[----:B------:R-:W-:Y:S02]  /*0b70*/  UMOV UR5, 0x414602fe ;  /* 0x414602fe00057882 */ /* 0x000fe40000000000 */
[----:B------:R-:W-:-:S04]  /*0b80*/  IMAD.MOV.U32 R4, RZ, RZ, RZ ;  /* 0x000000ffff047224 */ /* 0x000fc800078e00ff */
        /* <DEDUP_REMOVED lines=33> */
[----:B------:R-:W-:-:S07]  /*0da0*/  DSETP.GE.AND P0, PT, |R16|, 2.14748364800000000000e+09, PT ;  /* 0x41e000001000742a */ /* 0x000fce0003f06200 */
        /* <DEDUP_REMOVED lines=12> */
[----:B------:R-:W-:-:S07]  /*0e70*/  IMAD.MOV.U32 R4, RZ, RZ, R0 ;  /* 0x000000ffff047224 */ /* 0x000fce00078e0000 */
.L_x_5:
        /* <DEDUP_REMOVED lines=13> */
.L_x_0:
        /* <DEDUP_REMOVED lines=66> */
.L_x_6:
        /* <DEDUP_REMOVED lines=10> */
[----:B------:R-:W-:Y:S05]  /*1410*/  @P0 EXIT ;  /* 0x000000000000094d */ /* 0x000fea0003800000 */
[----:B------:R-:W-:-:S07]  /*1420*/  MOV R10, 0x1440 ;  /* 0x00001440000a7802 */ /* 0x000fce0000000f00 */
[----:B------:R-:W-:Y:S05]  /*1430*/  CALL.REL.NOINC `($_Z4testid$__internal_trig_reduction_slowpathd) ;  /* 0x0000000000047944 */ /* 0x000fea0003c00000 */
[----:B------:R-:W-:Y:S05]  /*1440*/  EXIT ;  /* 0x000000000000794d */ /* 0x000fea0003800000 */
        .type           $_Z4testid$__internal_trig_reduction_slowpathd,@function
        .size           $_Z4testid$__internal_trig_reduction_slowpathd,(.L_x_12 - $_Z4testid$__internal_trig_reduction_slowpathd)
$_Z4testid$__internal_trig_reduction_slowpathd:
[----:B------:R-:W-:Y:S01]  /*1450*/  SHF.R.U32.HI R0, RZ, 0x14, R17 ;  /* 0x00000014ff007819 */ /* 0x000fe20000011611 */
[----:B------:R-:W-:-:S03]  /*1460*/  IMAD.MOV.U32 R2, RZ, RZ, RZ ;  /* 0x000000ffff027224 */ /* 0x000fc600078e00ff */
[----:B------:R-:W-:-:S04]  /*1470*/  LOP3.LUT R3, R0, 0x7ff, RZ, 0xc0, !PT ;  /* 0x000007ff00037812 */ /* 0x000fc800078ec0ff */
[----:B------:R-:W-:-:S13]  /*1480*/  ISETP.NE.AND P0, PT, R3, 0x7ff, PT ;  /* 0x000007ff0300780c */ /* 0x000fda0003f05270 */
[----:B------:R-:W-:Y:S05]  /*1490*/  @!P0 BRA `(.L_x_7) ;  /* 0x00000008002c8947 */ /* 0x000fea0003800000 */
[----:B------:R-:W-:Y:S01]  /*14a0*/  VIADD R2, R3, 0xfffffc00 ;  /* 0xfffffc0003027836 */ /* 0x000fe20000000000 */
[----:B------:R-:W-:-:S04]  /*14b0*/  CS2R R18, SRZ ;  /* 0x0000000000127805 */ /* 0x000fc8000001ff00 */
[----:B------:R-:W-:Y:S02]  /*14c0*/  SHF.R.U32.HI R8, RZ, 0x6, R2 ;  /* 0x00000006ff087819 */ /* 0x000fe40000011602 */
[----:B------:R-:W-:Y:S02]  /*14d0*/  ISETP.GE.U32.AND P0, PT, R2, 0x80, PT ;  /* 0x000000800200780c */ /* 0x000fe40003f06070 */
[C---:B------:R-:W-:Y:S02]  /*14e0*/  IADD3 R9, PT, PT, -R8.reuse, 0x13, RZ ;  /* 0x0000001308097810 */ /* 0x040fe40007ffe1ff */
[----:B------:R-:W-:Y:S02]  /*14f0*/  IADD3 R15, PT, PT, -R8, 0xf, RZ ;  /* 0x0000000f080f7810 */ /* 0x000fe40007ffe1ff */
[----:B------:R-:W-:-:S04]  /*1500*/  SEL R9, R9, 0x12, P0 ;  /* 0x0000001209097807 */ /* 0x000fc80000000000 */
[----:B------:R-:W-:-:S13]  /*1510*/  ISETP.GE.AND P0, PT, R15, R9, PT ;  /* 0x000000090f00720c */ /* 0x000fda0003f06270 */
[----:B------:R-:W-:Y:S05]  /*1520*/  @P0 BRA `(.L_x_8) ;  /* 0x00000000008c0947 */ /* 0x000fea0003800000 */
[----:B------:R-:W0:Y:S01]  /*1530*/  LDC.64 R2, c[0x4][RZ] ;  /* 0x01000000ff027b82 */ /* 0x000e220000000a00 */
[C---:B------:R-:W-:Y:S01]  /*1540*/  SHF.L.U64.HI R13, R16.reuse, 0xb, R17 ;  /* 0x0000000b100d7819 */ /* 0x040fe20000010211 */
[----:B------:R-:W-:Y:S01]  /*1550*/  IMAD.SHL.U32 R11, R16, 0x800, RZ ;  /* 0x00000800100b7824 */ /* 0x000fe200078e00ff */
[----:B------:R-:W-:Y:S01]  /*1560*/  IADD3 R14, PT, PT, RZ, -R8, -R9 ;  /* 0x80000008ff0e7210 */ /* 0x000fe20007ffe809 */
[----:B------:R-:W-:Y:S01]  /*1570*/  IMAD.MOV.U32 R12, RZ, RZ, RZ ;  /* 0x000000ffff0c7224 */ /* 0x000fe200078e00ff */
[----:B------:R-:W-:Y:S02]  /*1580*/  CS2R R18, SRZ ;  /* 0x0000000000127805 */ /* 0x000fe4000001ff00 */
[----:B------:R-:W-:Y:S01]  /*1590*/  LOP3.LUT R13, R13, 0x80000000, RZ, 0xfc, !PT ;  /* 0x800000000d0d7812 */ /* 0x000fe200078efcff */
[----:B------:R-:W1:Y:S01]  /*15a0*/  LDCU.64 UR4, c[0x0][0x358] ;  /* 0x00006b00ff0477ac */ /* 0x000e620008000a00 */
[----:B------:R-:W-:-:S05]  /*15b0*/  NOP ;  /* 0x0000000000007918 */ /* 0x000fca0000000000 */
.L_x_9:
[----:B0-----:R-:W-:-:S06]  /*15c0*/  IMAD.WIDE R4, R15, 0x8, R2 ;  /* 0x000000080f047825 */ /* 0x001fcc00078e0202 */
[----:B-1----:R-:W2:Y:S01]  /*15d0*/  LDG.E.64.CONSTANT R4, desc[UR4][R4.64] ;  /* 0x0000000404047981 */ /* 0x002ea2000c1e9b00 */
[----:B------:R-:W-:Y:S02]  /*15e0*/  IMAD.MOV.U32 R6, RZ, RZ, R18 ;  /* 0x000000ffff067224 */ /* 0x000fe400078e0012 */
[----:B------:R-:W-:Y:S02]  /*15f0*/  IMAD.MOV.U32 R7, RZ, RZ, R19 ;  /* 0x000000ffff077224 */ /* 0x000fe400078e0013 */
[----:B------:R-:W-:Y:S02]  /*1600*/  VIADD R14, R14, 0x1 ;  /* 0x000000010e0e7836 */ /* 0x000fe40000000000 */
[----:B------:R-:W-:Y:S02]  /*1610*/  VIADD R15, R15, 0x1 ;  /* 0x000000010f0f7836 */ /* 0x000fe40000000000 */
[----:B--2---:R-:W-:-:S04]  /*1620*/  IMAD.WIDE.U32 R6, P2, R4, R11, R6 ;  /* 0x0000000b04067225 */ /* 0x004fc80007840006 */
[----:B------:R-:W-:Y:S02]  /*1630*/  IMAD R19, R4, R13, RZ ;  /* 0x0000000d04137224 */ /* 0x000fe400078e02ff */
[CC--:B------:R-:W-:Y:S02]  /*1640*/  IMAD R16, R5.reuse, R11.reuse, RZ ;  /* 0x0000000b05107224 */ /* 0x0c0fe400078e02ff */
[----:B------:R-:W-:Y:S01]  /*1650*/  IMAD.HI.U32 R21, R5, R11, RZ ;  /* 0x0000000b05157227 */ /* 0x000fe200078e00ff */
[----:B------:R-:W-:-:S03]  /*1660*/  IADD3 R7, P0, PT, R19, R7, RZ ;  /* 0x0000000713077210 */ /* 0x000fc60007f1e0ff */
[----:B------:R-:W-:Y:S01]  /*1670*/  IMAD R19, R12, 0x8, R1 ;  /* 0x000000080c137824 */ /* 0x000fe200078e0201 */
[----:B------:R-:W-:Y:S01]  /*1680*/  IADD3 R7, P1, PT, R16, R7, RZ ;  /* 0x0000000710077210 */ /* 0x000fe20007f3e0ff */
[----:B------:R-:W-:-:S04]  /*1690*/  IMAD.HI.U32 R16, R4, R13, RZ ;  /* 0x0000000d04107227 */ /* 0x000fc800078e00ff */
[----:B------:R-:W-:Y:S01]  /*16a0*/  IMAD.X R4, RZ, RZ, R16, P2 ;  /* 0x000000ffff047224 */ /* 0x000fe200010e0610 */
[----:B------:R0:W-:Y:S01]  /*16b0*/  STL.64 [R19], R6 ;  /* 0x0000000613007387 */ /* 0x0001e20000100a00 */
[----:B------:R-:W-:-:S03]  /*16c0*/  IMAD.HI.U32 R16, R5, R13, RZ ;  /* 0x0000000d05107227 */ /* 0x000fc600078e00ff */
[----:B------:R-:W-:Y:S01]  /*16d0*/  IADD3.X R4, P0, PT, R21, R4, RZ, P0, !PT ;  /* 0x0000000415047210 */ /* 0x000fe2000071e4ff */
[----:B------:R-:W-:Y:S02]  /*16e0*/  IMAD R5, R5, R13, RZ ;  /* 0x0000000d05057224 */ /* 0x000fe400078e02ff */
[----:B------:R-:W-:-:S03]  /*16f0*/  VIADD R12, R12, 0x1 ;  /* 0x000000010c0c7836 */ /* 0x000fc60000000000 */
[----:B------:R-:W-:Y:S01]  /*1700*/  IADD3.X R18, P1, PT, R5, R4, RZ, P1, !PT ;  /* 0x0000000405127210 */ /* 0x000fe20000f3e4ff */
[----:B------:R-:W-:Y:S01]  /*1710*/  IMAD.X R4, RZ, RZ, R16, P0 ;  /* 0x000000ffff047224 */ /* 0x000fe200000e0610 */
[----:B------:R-:W-:-:S03]  /*1720*/  ISETP.NE.AND P0, PT, R14, -0xf, PT ;  /* 0xfffffff10e00780c */ /* 0x000fc60003f05270 */
[----:B0-----:R-:W-:-:S10]  /*1730*/  IMAD.X R19, RZ, RZ, R4, P1 ;  /* 0x000000ffff137224 */ /* 0x001fd400008e0604 */
[----:B------:R-:W-:Y:S05]  /*1740*/  @P0 BRA `(.L_x_9) ;  /* 0xfffffffc009c0947 */ /* 0x000fea000383ffff */
[----:B------:R-:W-:-:S07]  /*1750*/  IMAD.MOV.U32 R15, RZ, RZ, R9 ;  /* 0x000000ffff0f7224 */ /* 0x000fce00078e0009 */
.L_x_8:
[----:B------:R-:W-:Y:S01]  /*1760*/  LOP3.LUT P0, R23, R0, 0x3f, RZ, 0xc0, !PT ;  /* 0x0000003f00177812 */ /* 0x000fe2000780c0ff */
[----:B------:R-:W-:-:S04]  /*1770*/  IMAD.IADD R0, R8, 0x1, R15 ;  /* 0x0000000108007824 */ /* 0x000fc800078e020f */
[----:B------:R-:W-:-:S05]  /*1780*/  IMAD.U32 R21, R0, 0x8, R1 ;  /* 0x0000000800157824 */ /* 0x000fca00078e0001 */
[----:B------:R0:W-:Y:S04]  /*1790*/  STL.64 [R21+-0x78], R18 ;  /* 0xffff881215007387 */ /* 0x0001e80000100a00 */
[----:B------:R-:W2:Y:S04]  /*17a0*/  @P0 LDL.64 R8, [R1+0x8] ;  /* 0x0000080001080983 */ /* 0x000ea80000100a00 */
[----:B------:R-:W3:Y:S04]  /*17b0*/  LDL.64 R4, [R1+0x10] ;  /* 0x0000100001047983 */ /* 0x000ee80000100a00 */
[----:B------:R-:W4:Y:S01]  /*17c0*/  LDL.64 R2, [R1+0x18] ;  /* 0x0000180001027983 */ /* 0x000f220000100a00 */
[----:B------:R-:W-:-:S02]  /*17d0*/  @P0 LOP3.LUT R0, R23, 0x3f, RZ, 0x3c, !PT ;  /* 0x0000003f17000812 */ /* 0x000fc400078e3cff */
[--C-:B--2---:R-:W-:Y:S02]  /*17e0*/  @P0 SHF.R.U64 R7, R8, 0x1, R9.reuse ;  /* 0x0000000108070819 */ /* 0x104fe40000001209 */
[----:B------:R-:W-:Y:S02]  /*17f0*/  @P0 SHF.R.U32.HI R9, RZ, 0x1, R9 ;  /* 0x00000001ff090819 */ /* 0x000fe40000011609 */
[C---:B---3--:R-:W-:Y:S02]  /*1800*/  @P0 SHF.L.U32 R11, R4.reuse, R23, RZ ;  /* 0x00000017040b0219 */ /* 0x048fe400000006ff */
[----:B------:R-:W-:Y:S02]  /*1810*/  @P0 SHF.R.U64 R6, R7, R0, R9 ;  /* 0x0000000007060219 */ /* 0x000fe40000001209 */
[--C-:B------:R-:W-:Y:S02]  /*1820*/  @P0 SHF.R.U32.HI R15, RZ, 0x1, R5.reuse ;  /* 0x00000001ff0f0819 */ /* 0x100fe40000011605 */
[----:B------:R-:W-:-:S02]  /*1830*/  @P0 SHF.R.U64 R13, R4, 0x1, R5 ;  /* 0x00000001040d0819 */ /* 0x000fc40000001205 */
[-C--:B------:R-:W-:Y:S02]  /*1840*/  @P0 SHF.L.U64.HI R8, R4, R23.reuse, R5 ;  /* 0x0000001704080219 */ /* 0x080fe40000010205 */
[----:B------:R-:W-:Y:S02]  /*1850*/  @P0 SHF.R.U32.HI R7, RZ, R0, R9 ;  /* 0x00000000ff070219 */ /* 0x000fe40000011609 */
[----:B------:R-:W-:Y:S02]  /*1860*/  @P0 LOP3.LUT R4, R11, R6, RZ, 0xfc, !PT ;  /* 0x000000060b040212 */ /* 0x000fe400078efcff */
[----:B----4-:R-:W-:Y:S02]  /*1870*/  @P0 SHF.L.U32 R9, R2, R23, RZ ;  /* 0x0000001702090219 */ /* 0x010fe400000006ff */
[----:B------:R-:W-:Y:S02]  /*1880*/  @P0 SHF.R.U64 R12, R13, R0, R15 ;  /* 0x000000000d0c0219 */ /* 0x000fe4000000120f */
[----:B------:R-:W-:Y:S01]  /*1890*/  @P0 LOP3.LUT R5, R8, R7, RZ, 0xfc, !PT ;  /* 0x0000000708050212 */ /* 0x000fe200078efcff */
[----:B------:R-:W-:Y:S01]  /*18a0*/  IMAD.SHL.U32 R8, R4, 0x4, RZ ;  /* 0x0000000404087824 */ /* 0x000fe200078e00ff */
[----:B------:R-:W-:-:S02]  /*18b0*/  @P0 SHF.L.U64.HI R7, R2, R23, R3 ;  /* 0x0000001702070219 */ /* 0x000fc40000010203 */
[----:B------:R-:W-:Y:S02]  /*18c0*/  @P0 LOP3.LUT R2, R9, R12, RZ, 0xfc, !PT ;  /* 0x0000000c09020212 */ /* 0x000fe400078efcff */
[----:B------:R-:W-:Y:S02]  /*18d0*/  @P0 SHF.R.U32.HI R0, RZ, R0, R15 ;  /* 0x00000000ff000219 */ /* 0x000fe4000001160f */
[----:B------:R-:W-:Y:S02]  /*18e0*/  SHF.L.U64.HI R9, R4, 0x2, R5 ;  /* 0x0000000204097819 */ /* 0x000fe40000010205 */
[----:B------:R-:W-:Y:S02]  /*18f0*/  @P0 LOP3.LUT R3, R7, R0, RZ, 0xfc, !PT ;  /* 0x0000000007030212 */ /* 0x000fe400078efcff */
[----:B------:R-:W-:Y:S02]  /*1900*/  SHF.L.W.U32.HI R5, R5, 0x2, R2 ;  /* 0x0000000205057819 */ /* 0x000fe40000010e02 */
[----:B------:R-:W-:-:S02]  /*1910*/  IADD3 RZ, P0, PT, RZ, -R8, RZ ;  /* 0x80000008ffff7210 */ /* 0x000fc40007f1e0ff */
[----:B------:R-:W-:Y:S02]  /*1920*/  LOP3.LUT R0, RZ, R9, RZ, 0x33, !PT ;  /* 0x00000009ff007212 */ /* 0x000fe400078e33ff */
[----:B------:R-:W-:Y:S02]  /*1930*/  SHF.L.W.U32.HI R2, R2, 0x2, R3 ;  /* 0x0000000202027819 */ /* 0x000fe40000010e03 */
[----:B------:R-:W-:Y:S02]  /*1940*/  LOP3.LUT R6, RZ, R5, RZ, 0x33, !PT ;  /* 0x00000005ff067212 */ /* 0x000fe400078e33ff */
[----:B------:R-:W-:Y:S02]  /*1950*/  IADD3.X R4, P0, PT, RZ, R0, RZ, P0, !PT ;  /* 0x00000000ff047210 */ /* 0x000fe4000071e4ff */
[----:B------:R-:W-:Y:S02]  /*1960*/  LOP3.LUT R0, RZ, R2, RZ, 0x33, !PT ;  /* 0x00000002ff007212 */ /* 0x000fe400078e33ff */
[----:B------:R-:W-:-:S02]  /*1970*/  IADD3.X R6, P1, PT, RZ, R6, RZ, P0, !PT ;  /* 0x00000006ff067210 */ /* 0x000fc4000073e4ff */
[----:B------:R-:W-:-:S03]  /*1980*/  ISETP.GT.U32.AND P2, PT, R5, -0x1, PT ;  /* 0xffffffff0500780c */ /* 0x000fc60003f44070 */
[----:B------:R-:W-:Y:S01]  /*1990*/  IMAD.X R7, RZ, RZ, R0, P1 ;  /* 0x000000ffff077224 */ /* 0x000fe200008e0600 */
[----:B------:R-:W-:-:S04]  /*19a0*/  ISETP.GT.AND.EX P0, PT, R2, -0x1, PT, P2 ;  /* 0xffffffff0200780c */ /* 0x000fc80003f04320 */
[----:B------:R-:W-:Y:S02]  /*19b0*/  SEL R12, R2, R7, P0 ;  /* 0x00000007020c7207 */ /* 0x000fe40000000000 */
[----:B------:R-:W-:Y:S02]  /*19c0*/  SEL R7, R5, R6, P0 ;  /* 0x0000000605077207 */ /* 0x000fe40000000000 */
[----:B------:R-:W-:Y:S02]  /*19d0*/  ISETP.NE.U32.AND P1, PT, R12, RZ, PT ;  /* 0x000000ff0c00720c */ /* 0x000fe40003f25070 */
[----:B------:R-:W-:Y:S02]  /*19e0*/  SEL R9, R9, R4, P0 ;  /* 0x0000000409097207 */ /* 0x000fe40000000000 */
[----:B------:R-:W-:Y:S01]  /*19f0*/  SEL R5, R7, R12, !P1 ;  /* 0x0000000c07057207 */ /* 0x000fe20004800000 */
[----:B------:R-:W-:-:S05]  /*1a00*/  @!P0 IMAD.MOV R8, RZ, RZ, -R8 ;  /* 0x000000ffff088224 */ /* 0x000fca00078e0a08 */
[----:B------:R-:W1:Y:S02]  /*1a10*/  FLO.U32 R5, R5 ;  /* 0x0000000500057300 */ /* 0x000e6400000e0000 */
[C---:B-1----:R-:W-:Y:S02]  /*1a20*/  IADD3 R6, PT, PT, -R5.reuse, 0x1f, RZ ;  /* 0x0000001f05067810 */ /* 0x042fe40007ffe1ff */
[----:B------:R-:W-:-:S03]  /*1a30*/  IADD3 R0, PT, PT, -R5, 0x3f, RZ ;  /* 0x0000003f05007810 */ /* 0x000fc60007ffe1ff */
[----:B------:R-:W-:-:S05]  /*1a40*/  @P1 IMAD.MOV R0, RZ, RZ, R6 ;  /* 0x000000ffff001224 */ /* 0x000fca00078e0206 */
[----:B------:R-:W-:-:S13]  /*1a50*/  ISETP.NE.AND P1, PT, R0, RZ, PT ;  /* 0x000000ff0000720c */ /* 0x000fda0003f25270 */
[----:B0-----:R-:W-:Y:S05]  /*1a60*/  @!P1 BRA `(.L_x_10) ;  /* 0x0000000000289947 */ /* 0x001fea0003800000 */
[----:B------:R-:W-:Y:S02]  /*1a70*/  LOP3.LUT R4, R0, 0x3f, RZ, 0xc0, !PT ;  /* 0x0000003f00047812 */ /* 0x000fe400078ec0ff */
[--C-:B------:R-:W-:Y:S02]  /*1a80*/  SHF.R.U64 R6, R8, 0x1, R9.reuse ;  /* 0x0000000108067819 */ /* 0x100fe40000001209 */
[----:B------:R-:W-:Y:S02]  /*1a90*/  SHF.R.U32.HI R8, RZ, 0x1, R9 ;  /* 0x00000001ff087819 */ /* 0x000fe40000011609 */
[----:B------:R-:W-:Y:S02]  /*1aa0*/  LOP3.LUT R5, R0, 0x3f, RZ, 0xc, !PT ;  /* 0x0000003f00057812 */ /* 0x000fe400078e0cff */
[CC--:B------:R-:W-:Y:S02]  /*1ab0*/  SHF.L.U64.HI R12, R7.reuse, R4.reuse, R12 ;  /* 0x00000004070c7219 */ /* 0x0c0fe4000001020c */
[----:B------:R-:W-:-:S02]  /*1ac0*/  SHF.L.U32 R7, R7, R4, RZ ;  /* 0x0000000407077219 */ /* 0x000fc400000006ff */
[-CC-:B------:R-:W-:Y:S02]  /*1ad0*/  SHF.R.U64 R4, R6, R5.reuse, R8.reuse ;  /* 0x0000000506047219 */ /* 0x180fe40000001208 */
[----:B------:R-:W-:Y:S02]  /*1ae0*/  SHF.R.U32.HI R5, RZ, R5, R8 ;  /* 0x00000005ff057219 */ /* 0x000fe40000011608 */
[----:B------:R-:W-:Y:S02]  /*1af0*/  LOP3.LUT R7, R7, R4, RZ, 0xfc, !PT ;  /* 0x0000000407077212 */ /* 0x000fe400078efcff */
[----:B------:R-:W-:-:S07]  /*1b00*/  LOP3.LUT R12, R12, R5, RZ, 0xfc, !PT ;  /* 0x000000050c0c7212 */ /* 0x000fce00078efcff */
.L_x_10:
[----:B------:R-:W-:-:S04]  /*1b10*/  IMAD.WIDE.U32 R8, R7, 0x2168c235, RZ ;  /* 0x2168c23507087825 */ /* 0x000fc800078e00ff */
[----:B------:R-:W-:Y:S01]  /*1b20*/  IMAD.MOV.U32 R4, RZ, RZ, R9 ;  /* 0x000000ffff047224 */ /* 0x000fe200078e0009 */
[----:B------:R-:W-:Y:S01]  /*1b30*/  IADD3 RZ, P1, PT, R8, R8, RZ ;  /* 0x0000000808ff7210 */ /* 0x000fe20007f3e0ff */
[----:B------:R-:W-:Y:S02]  /*1b40*/  IMAD.MOV.U32 R5, RZ, RZ, RZ ;  /* 0x000000ffff057224 */ /* 0x000fe400078e00ff */
[----:B------:R-:W-:-:S04]  /*1b50*/  IMAD.HI.U32 R6, R12, -0x36f0255e, RZ ;  /* 0xc90fdaa20c067827 */ /* 0x000fc800078e00ff */
[----:B------:R-:W-:-:S04]  /*1b60*/  IMAD.WIDE.U32 R4, R7, -0x36f0255e, R4 ;  /* 0xc90fdaa207047825 */ /* 0x000fc800078e0004 */
[C---:B------:R-:W-:Y:S02]  /*1b70*/  IMAD R7, R12.reuse, -0x36f0255e, RZ ;  /* 0xc90fdaa20c077824 */ /* 0x040fe400078e02ff */
[----:B------:R-:W-:-:S04]  /*1b80*/  IMAD.WIDE.U32 R4, P2, R12, 0x2168c235, R4 ;  /* 0x2168c2350c047825 */ /* 0x000fc80007840004 */
[----:B------:R-:W-:Y:S01]  /*1b90*/  IMAD.X R6, RZ, RZ, R6, P2 ;  /* 0x000000ffff067224 */ /* 0x000fe200010e0606 */
[----:B------:R-:W-:Y:S02]  /*1ba0*/  IADD3 R5, P2, PT, R7, R5, RZ ;  /* 0x0000000507057210 */ /* 0x000fe40007f5e0ff */
[----:B------:R-:W-:Y:S02]  /*1bb0*/  IADD3.X RZ, P1, PT, R4, R4, RZ, P1, !PT ;  /* 0x0000000404ff7210 */ /* 0x000fe40000f3e4ff */
[C---:B------:R-:W-:Y:S01]  /*1bc0*/  ISETP.GT.U32.AND P3, PT, R5.reuse, RZ, PT ;  /* 0x000000ff0500720c */ /* 0x040fe20003f64070 */
[----:B------:R-:W-:Y:S01]  /*1bd0*/  IMAD.X R6, RZ, RZ, R6, P2 ;  /* 0x000000ffff067224 */ /* 0x000fe200010e0606 */
[----:B------:R-:W-:-:S04]  /*1be0*/  IADD3.X R4, P2, PT, R5, R5, RZ, P1, !PT ;  /* 0x0000000505047210 */ /* 0x000fc80000f5e4ff */
[C---:B------:R-:W-:Y:S01]  /*1bf0*/  ISETP.GT.AND.EX P1, PT, R6.reuse, RZ, PT, P3 ;  /* 0x000000ff0600720c */ /* 0x040fe20003f24330 */
[----:B------:R-:W-:-:S03]  /*1c00*/  IMAD.X R7, R6, 0x1, R6, P2 ;  /* 0x0000000106077824 */ /* 0x000fc600010e0606 */
[----:B------:R-:W-:Y:S02]  /*1c10*/  SEL R4, R4, R5, P1 ;  /* 0x0000000504047207 */ /* 0x000fe40000800000 */
[----:B------:R-:W-:Y:S02]  /*1c20*/  SEL R5, R7, R6, P1 ;  /* 0x0000000607057207 */ /* 0x000fe40000800000 */
[----:B------:R-:W-:Y:S02]  /*1c30*/  IADD3 R4, P2, PT, R4, 0x1, RZ ;  /* 0x0000000104047810 */ /* 0x000fe40007f5e0ff */
[----:B------:R-:W-:Y:S02]  /*1c40*/  SEL R7, RZ, 0xffffffff, !P1 ;  /* 0xffffffffff077807 */ /* 0x000fe40004800000 */
[----:B------:R-:W-:Y:S01]  /*1c50*/  LOP3.LUT P1, R17, R17, 0x80000000, RZ, 0xc0, !PT ;  /* 0x8000000011117812 */ /* 0x000fe2000782c0ff */
[----:B------:R-:W-:Y:S02]  /*1c60*/  IMAD.X R5, RZ, RZ, R5, P2 ;  /* 0x000000ffff057224 */ /* 0x000fe400010e0605 */
[----:B------:R-:W-:Y:S01]  /*1c70*/  IMAD.IADD R0, R7, 0x1, -R0 ;  /* 0x0000000107007824 */ /* 0x000fe200078e0a00 */
[----:B------:R-:W-:-:S02]  /*1c80*/  SHF.R.U32.HI R7, RZ, 0x1e, R3 ;  /* 0x0000001eff077819 */ /* 0x000fc40000011603 */
[----:B------:R-:W-:Y:S01]  /*1c90*/  SHF.R.U64 R4, R4, 0xa, R5 ;  /* 0x0000000a04047819 */ /* 0x000fe20000001205 */
[----:B------:R-:W-:Y:S01]  /*1ca0*/  IMAD.SHL.U32 R0, R0, 0x100000, RZ ;  /* 0x0010000000007824 */ /* 0x000fe200078e00ff */
[----:B------:R-:W-:Y:S02]  /*1cb0*/  LEA.HI R2, R2, R7, RZ, 0x1 ;  /* 0x0000000702027211 */ /* 0x000fe400078f08ff */
[----:B------:R-:W-:Y:S02]  /*1cc0*/  IADD3 R4, P2, PT, R4, 0x1, RZ ;  /* 0x0000000104047810 */ /* 0x000fe40007f5e0ff */
[----:B------:R-:W-:Y:S01]  /*1cd0*/  @!P0 LOP3.LUT R17, R17, 0x80000000, RZ, 0x3c, !PT ;  /* 0x8000000011118812 */ /* 0x000fe200078e3cff */
[----:B------:R-:W-:Y:S01]  /*1ce0*/  @P1 IMAD.MOV R2, RZ, RZ, -R2 ;  /* 0x000000ffff021224 */ /* 0x000fe200078e0a02 */
[----:B------:R-:W-:-:S04]  /*1cf0*/  LEA.HI.X R5, R5, RZ, RZ, 0x16, P2 ;  /* 0x000000ff05057211 */ /* 0x000fc800010fb4ff */
[--C-:B------:R-:W-:Y:S02]  /*1d00*/  SHF.R.U64 R4, R4, 0x1, R5.reuse ;  /* 0x0000000104047819 */ /* 0x100fe40000001205 */
[----:B------:R-:W-:Y:S02]  /*1d10*/  SHF.R.U32.HI R3, RZ, 0x1, R5 ;  /* 0x00000001ff037819 */ /* 0x000fe40000011605 */
[----:B------:R-:W-:-:S04]  /*1d20*/  IADD3 R16, P2, P3, RZ, RZ, R4 ;  /* 0x000000ffff107210 */ /* 0x000fc80007b5e004 */
[----:B------:R-:W-:-:S04]  /*1d30*/  IADD3.X R0, PT, PT, R0, 0x3fe00000, R3, P2, P3 ;  /* 0x3fe0000000007810 */ /* 0x000fc800017e6403 */
[----:B------:R-:W-:-:S07]  /*1d40*/  LOP3.LUT R17, R0, R17, RZ, 0xfc, !PT ;  /* 0x0000001100117212 */ /* 0x000fce00078efcff */
.L_x_7:
[----:B------:R-:W-:Y:S02]  /*1d50*/  IMAD.MOV.U32 R11, RZ, RZ, 0x0 ;  /* 0x00000000ff0b7424 */ /* 0x000fe400078e00ff */
[----:B------:R-:W-:Y:S02]  /*1d60*/  IMAD.MOV.U32 R0, RZ, RZ, R2 ;  /* 0x000000ffff007224 */ /* 0x000fe400078e0002 */
[----:B------:R-:W-:Y:S02]  /*1d70*/  IMAD.MOV.U32 R2, RZ, RZ, R16 ;  /* 0x000000ffff027224 */ /* 0x000fe400078e0010 */
[----:B------:R-:W-:Y:S01]  /*1d80*/  IMAD.MOV.U32 R3, RZ, RZ, R17 ;  /* 0x000000ffff037224 */ /* 0x000fe200078e0011 */
[----:B------:R-:W-:Y:S06]  /*1d90*/  RET.REL.NODEC R10 `(_Z4testid) ;  /* 0xffffffe00a987950 */ /* 0x000fec0003c3ffff */
.L_x_11:
[----:B------:R-:W-:-:S00]  /*1da0*/  BRA `(.L_x_11) ;  /* 0xfffffffc00fc7947 */ /* 0x000fc0000383ffff */
[----:B------:R-:W-:-:S00]  /*1db0*/  NOP ;  /* 0x0000000000007918 */ /* 0x000fc00000000000 */
        /* <DEDUP_REMOVED lines=12> */
.L_x_12:


//--------------------- .nv.global.init           --------------------------
	.section	.nv.global.init,"aw",@progbits
	.align	8
.nv.global.init:
	.type		__cudart_i2opi_d,@object
	.size		__cudart_i2opi_d,(.L_0 - __cudart_i2opi_d)
__cudart_i2opi_d:
        /*0000*/ 	.byte	0x08, 0x5d, 0x8d, 0x1f, 0xb1, 0x5f, 0xfb, 0x6b, 0xea, 0x92, 0x52, 0x8a, 0xf7, 0x39, 0x07, 0x3d
        /* <DEDUP_REMOVED lines=8> */
.L_0:


//--------------------- .nv.shared.reserved.0     --------------------------
	.section	.nv.shared.reserved.0,"aw",@nobits
	.weak		__nv_reservedSMEM_offset_0_alias
	.size		__nv_reservedSMEM_offset_0_alias, 0, 64
	.other		__nv_reservedSMEM_offset_0_alias,@"STO_CUDA_RESERVED_SHARED STV_DEFAULT"
__nv_reservedSMEM_offset_0_alias:
	.zero		0
	.zero		64


//--------------------- .nv.constant0._Z4testid   --------------------------
	.section	.nv.constant0._Z4testid,"a",@progbits
	.sectionflags	@""
	.align	4
.nv.constant0._Z4testid:
	.zero		912


//--------------------- SYMBOLS --------------------------

	.type		.nv.reservedSmem.offset0,@object
	.size		.nv.reservedSmem.offset0,0x4
